	.headerflags	@"EF_CUDA_TEXMODE_UNIFIED EF_CUDA_64BIT_ADDRESS EF_CUDA_ACCELERATORS EF_CUDA_SM90 EF_CUDA_VIRTUAL_SM(EF_CUDA_SM90)"
	.elftype	@"ET_EXEC"


//--------------------- .nv.info                  --------------------------
	.section	.nv.info,"",@"SHT_CUDA_INFO"
	.align	4


	//----- nvinfo : EIATTR_REGCOUNT
	.align		4
        /*0000*/ 	.byte	0x04, 0x2f
        /*0002*/ 	.short	(.L_1 - .L_0)
	.align		4
.L_0:
        /*0004*/ 	.word	index@(triton_poi_fused_cat_27)
        /*0008*/ 	.word	0x00000018


	//----- nvinfo : EIATTR_MIN_STACK_SIZE
	.align		4
.L_1:
        /*000c*/ 	.byte	0x04, 0x12
        /*000e*/ 	.short	(.L_3 - .L_2)
	.align		4
.L_2:
        /*0010*/ 	.word	index@(triton_poi_fused_cat_27)
        /*0014*/ 	.word	0x00000000


	//----- nvinfo : EIATTR_FRAME_SIZE
	.align		4
.L_3:
        /*0018*/ 	.byte	0x04, 0x11
        /*001a*/ 	.short	(.L_5 - .L_4)
	.align		4
.L_4:
        /*001c*/ 	.word	index@(triton_poi_fused_cat_27)
        /*0020*/ 	.word	0x00000000


	//----- nvinfo : EIATTR_MIN_STACK_SIZE
	.align		4
.L_5:
        /*0024*/ 	.byte	0x04, 0x12
        /*0026*/ 	.short	(.L_7 - .L_6)
	.align		4
.L_6:
        /*0028*/ 	.word	index@(triton_poi_fused_cat_27)
        /*002c*/ 	.word	0x00000000
.L_7:


//--------------------- .nv.info.triton_poi_fused_cat_27 --------------------------
	.section	.nv.info.triton_poi_fused_cat_27,"",@"SHT_CUDA_INFO"
	.sectionflags	@""
	.align	4


	//----- nvinfo : EIATTR_CUDA_API_VERSION
	.align		4
        /*0000*/ 	.byte	0x04, 0x37
        /*0002*/ 	.short	(.L_9 - .L_8)
.L_8:
        /*0004*/ 	.word	0x0000007c


	//----- nvinfo : EIATTR_KPARAM_INFO
	.align		4
.L_9:
        /*0008*/ 	.byte	0x04, 0x17
        /*000a*/ 	.short	(.L_11 - .L_10)
.L_10:
        /*000c*/ 	.word	0x00000000
        /*0010*/ 	.short	0x0005
        /*0012*/ 	.short	0x0028
        /*0014*/ 	.byte	0x00, 0xf0, 0x11, 0x00


	//----- nvinfo : EIATTR_KPARAM_INFO
	.align		4
.L_11:
        /*0018*/ 	.byte	0x04, 0x17
        /*001a*/ 	.short	(.L_13 - .L_12)
.L_12:
        /*001c*/ 	.word	0x00000000
        /*0020*/ 	.short	0x0004
        /*0022*/ 	.short	0x0020
        /*0024*/ 	.byte	0x00, 0xf4, 0x21, 0x00


	//----- nvinfo : EIATTR_KPARAM_INFO
	.align		4
.L_13:
        /*0028*/ 	.byte	0x04, 0x17
        /*002a*/ 	.short	(.L_15 - .L_14)
.L_14:
        /*002c*/ 	.word	0x00000000
        /*0030*/ 	.short	0x0003
        /*0032*/ 	.short	0x0018
        /*0034*/ 	.byte	0x00, 0xf4, 0x21, 0x00


	//----- nvinfo : EIATTR_KPARAM_INFO
	.align		4
.L_15:
        /*0038*/ 	.byte	0x04, 0x17
        /*003a*/ 	.short	(.L_17 - .L_16)
.L_16:
        /*003c*/ 	.word	0x00000000
        /*0040*/ 	.short	0x0002
        /*0042*/ 	.short	0x0010
        /*0044*/ 	.byte	0x00, 0xf4, 0x21, 0x00


	//----- nvinfo : EIATTR_KPARAM_INFO
	.align		4
.L_17:
        /*0048*/ 	.byte	0x04, 0x17
        /*004a*/ 	.short	(.L_19 - .L_18)
.L_18:
        /*004c*/ 	.word	0x00000000
        /*0050*/ 	.short	0x0001
        /*0052*/ 	.short	0x0008
        /*0054*/ 	.byte	0x00, 0xf4, 0x21, 0x00


	//----- nvinfo : EIATTR_KPARAM_INFO
	.align		4
.L_19:
        /*0058*/ 	.byte	0x04, 0x17
        /*005a*/ 	.short	(.L_21 - .L_20)
.L_20:
        /*005c*/ 	.word	0x00000000
        /*0060*/ 	.short	0x0000
        /*0062*/ 	.short	0x0000
        /*0064*/ 	.byte	0x00, 0xf4, 0x21, 0x00


	//----- nvinfo : EIATTR_SPARSE_MMA_MASK
	.align		4
.L_21:
        /*0068*/ 	.byte	0x03, 0x50
        /*006a*/ 	.short	0x0000


	//----- nvinfo : EIATTR_MAXREG_COUNT
	.align		4
        /*006c*/ 	.byte	0x03, 0x1b
        /*006e*/ 	.short	0x00ff


	//----- nvinfo : EIATTR_EXIT_INSTR_OFFSETS
	.align		4
        /*0070*/ 	.byte	0x04, 0x1c
        /*0072*/ 	.short	(.L_23 - .L_22)


	//   ....[0]....
.L_22:
        /*0074*/ 	.word	0x000003c0


	//   ....[1]....
        /*0078*/ 	.word	0x000003e0


	//----- nvinfo : EIATTR_REQNTID
	.align		4
.L_23:
        /*007c*/ 	.byte	0x04, 0x10
        /*007e*/ 	.short	(.L_25 - .L_24)
.L_24:
        /*0080*/ 	.word	0x00000100
        /*0084*/ 	.word	0x00000001
        /*0088*/ 	.word	0x00000001


	//----- nvinfo : EIATTR_CBANK_PARAM_SIZE
	.align		4
.L_25:
        /*008c*/ 	.byte	0x03, 0x19
        /*008e*/ 	.short	0x002c


	//----- nvinfo : EIATTR_PARAM_CBANK
	.align		4
        /*0090*/ 	.byte	0x04, 0x0a
        /*0092*/ 	.short	(.L_27 - .L_26)
	.align		4
.L_26:
        /*0094*/ 	.word	index@(.nv.constant0.triton_poi_fused_cat_27)
        /*0098*/ 	.short	0x0210
        /*009a*/ 	.short	0x002c


	//----- nvinfo : EIATTR_SW_WAR
	.align		4
.L_27:
        /*009c*/ 	.byte	0x04, 0x36
        /*009e*/ 	.short	(.L_29 - .L_28)
.L_28:
        /*00a0*/ 	.word	0x00000008
.L_29:


//--------------------- .nv.callgraph             --------------------------
	.section	.nv.callgraph,"",@"SHT_CUDA_CALLGRAPH"
	.align	4
	.sectionentsize	8
	.align		4
        /*0000*/ 	.word	0x00000000
	.align		4
        /*0004*/ 	.word	0xffffffff
	.align		4
        /*0008*/ 	.word	0x00000000
	.align		4
        /*000c*/ 	.word	0xfffffffe
	.align		4
        /*0010*/ 	.word	0x00000000
	.align		4
        /*0014*/ 	.word	0xfffffffd
	.align		4
        /*0018*/ 	.word	0x00000000
	.align		4
        /*001c*/ 	.word	0xfffffffc


//--------------------- .text.triton_poi_fused_cat_27 --------------------------
	.section	.text.triton_poi_fused_cat_27,"ax",@progbits
	.align	128
        .global         triton_poi_fused_cat_27
        .type           triton_poi_fused_cat_27,@function
        .size           triton_poi_fused_cat_27,(.L_x_1 - triton_poi_fused_cat_27)
        .other          triton_poi_fused_cat_27,@"STO_CUDA_ENTRY STV_DEFAULT"
triton_poi_fused_cat_27:
.text.triton_poi_fused_cat_27:
[----:B------:R-:W0:Y:S02]  /*0000*/  LDC R1, c[0x0][0x28] ;  /* 0x00000a00ff017b82 */ /* 0x000e240000000800 */
[----:B------:R-:W1:Y:S01]  /*0010*/  S2R R0, SR_TID.X ;  /* 0x0000000000007919 */ /* 0x000e620000002100 */
[----:B------:R-:W2:Y:S01]  /*0020*/  LDC.64 R10, c[0x0][0x210] ;  /* 0x00008400ff0a7b82 */ /* 0x000ea20000000a00 */
[----:B------:R-:W-:Y:S01]  /*0030*/  ULDC.64 UR6, c[0x0][0x220] ;  /* 0x0000880000067ab9 */ /* 0x000fe20000000a00 */
[----:B------:R-:W-:Y:S01]  /*0040*/  ULDC.64 UR4, c[0x0][0x208] ;  /* 0x0000820000047ab9 */ /* 0x000fe20000000a00 */
[----:B------:R-:W3:Y:S05]  /*0050*/  S2R R3, SR_CTAID.X ;  /* 0x0000000000037919 */ /* 0x000eea0000002500 */
[----:B------:R-:W4:Y:S08]  /*0060*/  LDC.64 R6, c[0x0][0x218] ;  /* 0x00008600ff067b82 */ /* 0x000f300000000a00 */
[----:B------:R-:W5:Y:S01]  /*0070*/  LDC.64 R8, c[0x0][0x228] ;  /* 0x00008a00ff087b82 */ /* 0x000f620000000a00 */
[----:B-1----:R-:W-:-:S05]  /*0080*/  IMAD.SHL.U32 R0, R0, 0x2, RZ ;  /* 0x0000000200007824 */ /* 0x002fca00078e00ff */
[----:B------:R-:W-:-:S05]  /*0090*/  LOP3.LUT R0, R0, 0x1fe, RZ, 0xc0, !PT ;  /* 0x000001fe00007812 */ /* 0x000fca00078ec0ff */
[----:B---3--:R-:W-:-:S05]  /*00a0*/  IMAD R0, R3, 0x200, R0 ;  /* 0x0000020003007824 */ /* 0x008fca00078e0200 */
[----:B------:R-:W-:Y:S02]  /*00b0*/  SHF.R.S32.HI R3, RZ, 0x1f, R0 ;  /* 0x0000001fff037819 */ /* 0x000fe40000011400 */
[----:B------:R-:W-:Y:S02]  /*00c0*/  ISETP.GE.AND P0, PT, R0, 0x70800, PT ;  /* 0x000708000000780c */ /* 0x000fe40003f06270 */
[----:B------:R-:W-:-:S04]  /*00d0*/  LEA.HI R3, R3, R0, RZ, 0x9 ;  /* 0x0000000003037211 */ /* 0x000fc800078f48ff */
[----:B------:R-:W-:Y:S02]  /*00e0*/  LOP3.LUT R5, R3, 0xfffffe00, RZ, 0xc0, !PT ;  /* 0xfffffe0003057812 */ /* 0x000fe400078ec0ff */
[----:B------:R-:W-:-:S03]  /*00f0*/  SHF.R.S32.HI R3, RZ, 0x9, R3 ;  /* 0x00000009ff037819 */ /* 0x000fc60000011403 */
[C---:B------:R-:W-:Y:S02]  /*0100*/  IMAD.IADD R15, R0.reuse, 0x1, -R5 ;  /* 0x00000001000f7824 */ /* 0x040fe400078e0a05 */
[----:B------:R-:W-:Y:S02]  /*0110*/  IMAD.SHL.U32 R4, R3, 0x100, RZ ;  /* 0x0000010003047824 */ /* 0x000fe400078e00ff */
[C---:B----4-:R-:W-:Y:S01]  /*0120*/  IMAD.WIDE R12, R15.reuse, 0x4, R6 ;  /* 0x000000040f0c7825 */ /* 0x050fe200078e0206 */
[C---:B------:R-:W-:Y:S02]  /*0130*/  ISETP.GE.AND P1, PT, R15.reuse, 0x100, PT ;  /* 0x000001000f00780c */ /* 0x040fe40003f26270 */
[----:B------:R-:W-:Y:S02]  /*0140*/  CS2R R18, SRZ ;  /* 0x0000000000127805 */ /* 0x000fe4000001ff00 */
[--C-:B------:R-:W-:Y:S01]  /*0150*/  SHF.R.S32.HI R14, RZ, 0x1f, R4.reuse ;  /* 0x0000001fff0e7819 */ /* 0x100fe20000011404 */
[----:B------:R-:W-:Y:S01]  /*0160*/  IMAD.IADD R3, R15, 0x1, R4 ;  /* 0x000000010f037824 */ /* 0x000fe200078e0204 */
[----:B------:R-:W-:Y:S01]  /*0170*/  ISETP.LT.AND P3, PT, R0, 0x70800, !P1 ;  /* 0x000708000000780c */ /* 0x000fe20004f61270 */
[----:B------:R-:W1:Y:S01]  /*0180*/  LDC.64 R6, c[0x0][0x230] ;  /* 0x00008c00ff067b82 */ /* 0x000e620000000a00 */
[----:B------:R-:W-:Y:S01]  /*0190*/  IADD3 R17, P2, R15, R4, RZ ;  /* 0x000000040f117210 */ /* 0x000fe20007f5e0ff */
[----:B--2---:R-:W-:Y:S01]  /*01a0*/  IMAD.WIDE R10, R3, 0x4, R10 ;  /* 0x00000004030a7825 */ /* 0x004fe200078e020a */
[----:B------:R-:W-:-:S02]  /*01b0*/  CS2R R2, SRZ ;  /* 0x0000000000027805 */ /* 0x000fc4000001ff00 */
[----:B------:R-:W-:Y:S02]  /*01c0*/  CS2R R4, SRZ ;  /* 0x0000000000047805 */ /* 0x000fe4000001ff00 */
[C---:B------:R-:W-:Y:S02]  /*01d0*/  ISETP.GT.AND P4, PT, R15.reuse, 0xff, !P0 ;  /* 0x000000ff0f00780c */ /* 0x040fe40004784270 */
[----:B------:R-:W-:Y:S02]  /*01e0*/  LEA.HI.X.SX32 R14, R15, R14, 0x1, P2 ;  /* 0x0000000e0f0e7211 */ /* 0x000fe400010f0eff */
[C---:B------:R-:W-:Y:S01]  /*01f0*/  LEA R16, P2, R17.reuse, UR6, 0x2 ;  /* 0x0000000611107c11 */ /* 0x040fe2000f8410ff */
[----:B------:R-:W2:Y:S03]  /*0200*/  @P3 LDG.E.EL.64 R2, desc[UR4][R12.64] ;  /* 0x000000040c023981 */ /* 0x000ea6000c2e1b00 */
[----:B------:R-:W-:Y:S01]  /*0210*/  LEA.HI.X R17, R17, UR7, R14, 0x2, P2 ;  /* 0x0000000711117c11 */ /* 0x000fe200090f140e */
[----:B-----5:R-:W-:Y:S01]  /*0220*/  IMAD.WIDE R14, R15, 0x4, R8 ;  /* 0x000000040f0e7825 */ /* 0x020fe200078e0208 */
[----:B------:R-:W-:Y:S01]  /*0230*/  CS2R R8, SRZ ;  /* 0x0000000000087805 */ /* 0x000fe2000001ff00 */
[----:B------:R-:W3:Y:S04]  /*0240*/  @P3 LDG.E.EL.64 R4, desc[UR4][R10.64] ;  /* 0x000000040a043981 */ /* 0x000ee8000c2e1b00 */
[----:B------:R-:W4:Y:S04]  /*0250*/  @P4 LDG.E.EL.64 R18, desc[UR4][R16.64+-0x400] ;  /* 0xfffc000410124981 */ /* 0x000f28000c2e1b00 */
[----:B------:R-:W5:Y:S01]  /*0260*/  @P4 LDG.E.EL.64 R8, desc[UR4][R14.64+-0x400] ;  /* 0xfffc00040e084981 */ /* 0x000f62000c2e1b00 */
[----:B-1----:R-:W-:Y:S01]  /*0270*/  IMAD.WIDE R6, R0, 0x4, R6 ;  /* 0x0000000400067825 */ /* 0x002fe200078e0206 */
[----:B--2---:R-:W-:-:S02]  /*0280*/  SEL R21, R2, RZ, P3 ;  /* 0x000000ff02157207 */ /* 0x004fc40001800000 */
[----:B---3--:R-:W-:Y:S02]  /*0290*/  SEL R4, R4, RZ, P3 ;  /* 0x000000ff04047207 */ /* 0x008fe40001800000 */
[----:B------:R-:W-:Y:S02]  /*02a0*/  SEL R5, R5, RZ, P3 ;  /* 0x000000ff05057207 */ /* 0x000fe40001800000 */
[C---:B------:R-:W-:Y:S01]  /*02b0*/  FSETP.GEU.AND P2, PT, R4.reuse, -R21, PT ;  /* 0x800000150400720b */ /* 0x040fe20003f4e000 */
[----:B------:R-:W-:Y:S01]  /*02c0*/  FADD R2, R4, R21 ;  /* 0x0000001504027221 */ /* 0x000fe20000000000 */
[----:B------:R-:W-:Y:S02]  /*02d0*/  SEL R4, R3, RZ, P3 ;  /* 0x000000ff03047207 */ /* 0x000fe40001800000 */
[----:B----4-:R-:W-:Y:S02]  /*02e0*/  SEL R11, R18, RZ, P4 ;  /* 0x000000ff120b7207 */ /* 0x010fe40002000000 */
[----:B------:R-:W-:-:S02]  /*02f0*/  SEL R10, R19, RZ, P4 ;  /* 0x000000ff130a7207 */ /* 0x000fc40002000000 */
[----:B-----5:R-:W-:Y:S02]  /*0300*/  SEL R9, R9, RZ, P4 ;  /* 0x000000ff09097207 */ /* 0x020fe40002000000 */
[----:B------:R-:W-:Y:S01]  /*0310*/  SEL R8, R8, RZ, P4 ;  /* 0x000000ff08087207 */ /* 0x000fe20002000000 */
[----:B------:R-:W-:Y:S01]  /*0320*/  FADD R3, R5, R4 ;  /* 0x0000000405037221 */ /* 0x000fe20000000000 */
[C---:B------:R-:W-:Y:S01]  /*0330*/  FSETP.GEU.AND P3, PT, R10.reuse, -R9, PT ;  /* 0x800000090a00720b */ /* 0x040fe20003f6e000 */
[----:B------:R-:W-:Y:S01]  /*0340*/  FADD R9, R10, R9 ;  /* 0x000000090a097221 */ /* 0x000fe20000000000 */
[C---:B------:R-:W-:Y:S01]  /*0350*/  FSETP.GEU.AND P4, PT, R11.reuse, -R8, PT ;  /* 0x800000080b00720b */ /* 0x040fe20003f8e000 */
[----:B------:R-:W-:Y:S01]  /*0360*/  FADD R8, R11, R8 ;  /* 0x000000080b087221 */ /* 0x000fe20000000000 */
[----:B------:R-:W-:Y:S02]  /*0370*/  FSETP.GEU.AND P5, PT, R5, -R4, PT ;  /* 0x800000040500720b */ /* 0x000fe40003fae000 */
[----:B------:R-:W-:-:S02]  /*0380*/  FSEL R2, R2, RZ, P2 ;  /* 0x000000ff02027208 */ /* 0x000fc40001000000 */
[----:B------:R-:W-:Y:S02]  /*0390*/  FSEL R3, R3, RZ, P5 ;  /* 0x000000ff03037208 */ /* 0x000fe40002800000 */
[----:B------:R-:W-:Y:S02]  /*03a0*/  @P1 FSEL R2, R8, RZ, P4 ;  /* 0x000000ff08021208 */ /* 0x000fe40002000000 */
[----:B------:R-:W-:Y:S01]  /*03b0*/  @P1 FSEL R3, R9, RZ, P3 ;  /* 0x000000ff09031208 */ /* 0x000fe20001800000 */
[----:B------:R-:W-:Y:S06]  /*03c0*/  @P0 EXIT ;  /* 0x000000000000094d */ /* 0x000fec0003800000 */
[----:B------:R-:W-:Y:S01]  /*03d0*/  STG.E.64 desc[UR4][R6.64], R2 ;  /* 0x0000000206007986 */ /* 0x000fe2000c101b04 */
[----:B------:R-:W-:Y:S05]  /*03e0*/  EXIT ;  /* 0x000000000000794d */ /* 0x000fea0003800000 */
.L_x_0:
[----:B------:R-:W-:-:S00]  /*03f0*/  BRA `(.L_x_0) ;  /* 0xfffffffc00fc7947 */ /* 0x000fc0000383ffff */
[----:B------:R-:W-:-:S00]  /*0400*/  NOP ;  /* 0x0000000000007918 */ /* 0x000fc00000000000 */
[----:B------:R-:W-:-:S00]  /*0410*/  NOP ;  /* 0x0000000000007918 */ /* 0x000fc00000000000 */
[----:B------:R-:W-:-:S00]  /*0420*/  NOP ;  /* 0x0000000000007918 */ /* 0x000fc00000000000 */
[----:B------:R-:W-:-:S00]  /*0430*/  NOP ;  /* 0x0000000000007918 */ /* 0x000fc00000000000 */
[----:B------:R-:W-:-:S00]  /*0440*/  NOP ;  /* 0x0000000000007918 */ /* 0x000fc00000000000 */
[----:B------:R-:W-:-:S00]  /*0450*/  NOP ;  /* 0x0000000000007918 */ /* 0x000fc00000000000 */
[----:B------:R-:W-:-:S00]  /*0460*/  NOP ;  /* 0x0000000000007918 */ /* 0x000fc00000000000 */
[----:B------:R-:W-:-:S00]  /*0470*/  NOP ;  /* 0x0000000000007918 */ /* 0x000fc00000000000 */
.L_x_1:


//--------------------- .nv.constant0.triton_poi_fused_cat_27 --------------------------
	.section	.nv.constant0.triton_poi_fused_cat_27,"a",@progbits
	.sectionflags	@""
	.align	4
.nv.constant0.triton_poi_fused_cat_27:
	.zero		572
